//
// Generated by NVIDIA NVVM Compiler
//
// Compiler Build ID: CL-36424714
// Cuda compilation tools, release 13.0, V13.0.88
// Based on NVVM 20.0.0
//

.version 9.0
.target sm_100
.address_size 64

	// .globl	_ZN7synapse9scheduler19update_score_kernelEPKmPKfPfii

.visible .entry _ZN7synapse9scheduler19update_score_kernelEPKmPKfPfii(
	.param .u64 .ptr .align 1 _ZN7synapse9scheduler19update_score_kernelEPKmPKfPfii_param_0,
	.param .u64 .ptr .align 1 _ZN7synapse9scheduler19update_score_kernelEPKmPKfPfii_param_1,
	.param .u64 .ptr .align 1 _ZN7synapse9scheduler19update_score_kernelEPKmPKfPfii_param_2,
	.param .u32 _ZN7synapse9scheduler19update_score_kernelEPKmPKfPfii_param_3,
	.param .u32 _ZN7synapse9scheduler19update_score_kernelEPKmPKfPfii_param_4
)
{
	.reg .pred 	%p<2>;
	.reg .b32 	%r<6>;
	.reg .b32 	%f<3>;
	.reg .b64 	%rd<14>;

	ld.param.u64 	%rd1, [_ZN7synapse9scheduler19update_score_kernelEPKmPKfPfii_param_0];
	ld.param.u64 	%rd2, [_ZN7synapse9scheduler19update_score_kernelEPKmPKfPfii_param_1];
	ld.param.u64 	%rd3, [_ZN7synapse9scheduler19update_score_kernelEPKmPKfPfii_param_2];
	ld.param.u32 	%r2, [_ZN7synapse9scheduler19update_score_kernelEPKmPKfPfii_param_3];
	mov.u32 	%r3, %ctaid.x;
	mov.u32 	%r4, %ntid.x;
	mov.u32 	%r5, %tid.x;
	mad.lo.s32 	%r1, %r3, %r4, %r5;
	setp.ge.s32 	%p1, %r1, %r2;
	@%p1 bra 	$L__BB0_2;
	cvta.to.global.u64 	%rd4, %rd1;
	cvta.to.global.u64 	%rd5, %rd2;
	cvta.to.global.u64 	%rd6, %rd3;
	mul.wide.s32 	%rd7, %r1, 8;
	add.s64 	%rd8, %rd4, %rd7;
	ld.global.u64 	%rd9, [%rd8];
	mul.wide.s32 	%rd10, %r1, 4;
	add.s64 	%rd11, %rd5, %rd10;
	ld.global.f32 	%f1, [%rd11];
	shl.b64 	%rd12, %rd9, 2;
	add.s64 	%rd13, %rd6, %rd12;
	atom.global.add.f32 	%f2, [%rd13], %f1;
$L__BB0_2:
	ret;

}
	// .globl	_ZN7synapse9scheduler20check_outlier_kernelEPK6__halfPbiif
.visible .entry _ZN7synapse9scheduler20check_outlier_kernelEPK6__halfPbiif(
	.param .u64 .ptr .align 1 _ZN7synapse9scheduler20check_outlier_kernelEPK6__halfPbiif_param_0,
	.param .u64 .ptr .align 1 _ZN7synapse9scheduler20check_outlier_kernelEPK6__halfPbiif_param_1,
	.param .u32 _ZN7synapse9scheduler20check_outlier_kernelEPK6__halfPbiif_param_2,
	.param .u32 _ZN7synapse9scheduler20check_outlier_kernelEPK6__halfPbiif_param_3,
	.param .f32 _ZN7synapse9scheduler20check_outlier_kernelEPK6__halfPbiif_param_4
)
{
	.reg .pred 	%p<11>;
	.reg .b16 	%rs<31>;
	.reg .b32 	%r<39>;
	.reg .b32 	%f<85>;
	.reg .b64 	%rd<16>;

	ld.param.u64 	%rd4, [_ZN7synapse9scheduler20check_outlier_kernelEPK6__halfPbiif_param_0];
	ld.param.u64 	%rd3, [_ZN7synapse9scheduler20check_outlier_kernelEPK6__halfPbiif_param_1];
	ld.param.u32 	%r23, [_ZN7synapse9scheduler20check_outlier_kernelEPK6__halfPbiif_param_2];
	ld.param.u32 	%r24, [_ZN7synapse9scheduler20check_outlier_kernelEPK6__halfPbiif_param_3];
	ld.param.f32 	%f14, [_ZN7synapse9scheduler20check_outlier_kernelEPK6__halfPbiif_param_4];
	cvta.to.global.u64 	%rd1, %rd4;
	mov.u32 	%r25, %ctaid.x;
	mov.u32 	%r26, %ntid.x;
	mov.u32 	%r27, %tid.x;
	mad.lo.s32 	%r1, %r25, %r26, %r27;
	setp.lt.s32 	%p1, %r23, 1;
	mov.f32 	%f84, 0f00000000;
	@%p1 bra 	$L__BB1_13;
	mul.lo.s32 	%r2, %r23, %r1;
	and.b32  	%r3, %r23, 15;
	setp.lt.u32 	%p2, %r23, 16;
	mov.f32 	%f84, 0f00000000;
	mov.b32 	%r35, 0;
	@%p2 bra 	$L__BB1_4;
	and.b32  	%r35, %r23, 2147483632;
	neg.s32 	%r33, %r35;
	add.s64 	%rd2, %rd1, 16;
	mov.f32 	%f84, 0f00000000;
	mov.u32 	%r32, %r2;
$L__BB1_3:
	.pragma "nounroll";
	mul.wide.s32 	%rd5, %r32, 2;
	add.s64 	%rd6, %rd2, %rd5;
	ld.global.u16 	%rs1, [%rd6+-16];
	// begin inline asm
	{  cvt.f32.f16 %f19, %rs1;}

	// end inline asm
	fma.rn.f32 	%f35, %f19, %f19, %f84;
	ld.global.u16 	%rs2, [%rd6+-14];
	// begin inline asm
	{  cvt.f32.f16 %f20, %rs2;}

	// end inline asm
	fma.rn.f32 	%f36, %f20, %f20, %f35;
	ld.global.u16 	%rs3, [%rd6+-12];
	// begin inline asm
	{  cvt.f32.f16 %f21, %rs3;}

	// end inline asm
	fma.rn.f32 	%f37, %f21, %f21, %f36;
	ld.global.u16 	%rs4, [%rd6+-10];
	// begin inline asm
	{  cvt.f32.f16 %f22, %rs4;}

	// end inline asm
	fma.rn.f32 	%f38, %f22, %f22, %f37;
	ld.global.u16 	%rs5, [%rd6+-8];
	// begin inline asm
	{  cvt.f32.f16 %f23, %rs5;}

	// end inline asm
	fma.rn.f32 	%f39, %f23, %f23, %f38;
	ld.global.u16 	%rs6, [%rd6+-6];
	// begin inline asm
	{  cvt.f32.f16 %f24, %rs6;}

	// end inline asm
	fma.rn.f32 	%f40, %f24, %f24, %f39;
	ld.global.u16 	%rs7, [%rd6+-4];
	// begin inline asm
	{  cvt.f32.f16 %f25, %rs7;}

	// end inline asm
	fma.rn.f32 	%f41, %f25, %f25, %f40;
	ld.global.u16 	%rs8, [%rd6+-2];
	// begin inline asm
	{  cvt.f32.f16 %f26, %rs8;}

	// end inline asm
	fma.rn.f32 	%f42, %f26, %f26, %f41;
	ld.global.u16 	%rs9, [%rd6];
	// begin inline asm
	{  cvt.f32.f16 %f27, %rs9;}

	// end inline asm
	fma.rn.f32 	%f43, %f27, %f27, %f42;
	ld.global.u16 	%rs10, [%rd6+2];
	// begin inline asm
	{  cvt.f32.f16 %f28, %rs10;}

	// end inline asm
	fma.rn.f32 	%f44, %f28, %f28, %f43;
	ld.global.u16 	%rs11, [%rd6+4];
	// begin inline asm
	{  cvt.f32.f16 %f29, %rs11;}

	// end inline asm
	fma.rn.f32 	%f45, %f29, %f29, %f44;
	ld.global.u16 	%rs12, [%rd6+6];
	// begin inline asm
	{  cvt.f32.f16 %f30, %rs12;}

	// end inline asm
	fma.rn.f32 	%f46, %f30, %f30, %f45;
	ld.global.u16 	%rs13, [%rd6+8];
	// begin inline asm
	{  cvt.f32.f16 %f31, %rs13;}

	// end inline asm
	fma.rn.f32 	%f47, %f31, %f31, %f46;
	ld.global.u16 	%rs14, [%rd6+10];
	// begin inline asm
	{  cvt.f32.f16 %f32, %rs14;}

	// end inline asm
	fma.rn.f32 	%f48, %f32, %f32, %f47;
	ld.global.u16 	%rs15, [%rd6+12];
	// begin inline asm
	{  cvt.f32.f16 %f33, %rs15;}

	// end inline asm
	fma.rn.f32 	%f49, %f33, %f33, %f48;
	ld.global.u16 	%rs16, [%rd6+14];
	// begin inline asm
	{  cvt.f32.f16 %f34, %rs16;}

	// end inline asm
	fma.rn.f32 	%f84, %f34, %f34, %f49;
	add.s32 	%r33, %r33, 16;
	add.s32 	%r32, %r32, 16;
	setp.ne.s32 	%p3, %r33, 0;
	@%p3 bra 	$L__BB1_3;
$L__BB1_4:
	setp.eq.s32 	%p4, %r3, 0;
	@%p4 bra 	$L__BB1_13;
	and.b32  	%r11, %r23, 7;
	setp.lt.u32 	%p5, %r3, 8;
	@%p5 bra 	$L__BB1_7;
	add.s32 	%r29, %r35, %r2;
	mul.wide.s32 	%rd7, %r29, 2;
	add.s64 	%rd8, %rd1, %rd7;
	ld.global.u16 	%rs17, [%rd8];
	// begin inline asm
	{  cvt.f32.f16 %f51, %rs17;}

	// end inline asm
	fma.rn.f32 	%f59, %f51, %f51, %f84;
	ld.global.u16 	%rs18, [%rd8+2];
	// begin inline asm
	{  cvt.f32.f16 %f52, %rs18;}

	// end inline asm
	fma.rn.f32 	%f60, %f52, %f52, %f59;
	ld.global.u16 	%rs19, [%rd8+4];
	// begin inline asm
	{  cvt.f32.f16 %f53, %rs19;}

	// end inline asm
	fma.rn.f32 	%f61, %f53, %f53, %f60;
	ld.global.u16 	%rs20, [%rd8+6];
	// begin inline asm
	{  cvt.f32.f16 %f54, %rs20;}

	// end inline asm
	fma.rn.f32 	%f62, %f54, %f54, %f61;
	ld.global.u16 	%rs21, [%rd8+8];
	// begin inline asm
	{  cvt.f32.f16 %f55, %rs21;}

	// end inline asm
	fma.rn.f32 	%f63, %f55, %f55, %f62;
	ld.global.u16 	%rs22, [%rd8+10];
	// begin inline asm
	{  cvt.f32.f16 %f56, %rs22;}

	// end inline asm
	fma.rn.f32 	%f64, %f56, %f56, %f63;
	ld.global.u16 	%rs23, [%rd8+12];
	// begin inline asm
	{  cvt.f32.f16 %f57, %rs23;}

	// end inline asm
	fma.rn.f32 	%f65, %f57, %f57, %f64;
	ld.global.u16 	%rs24, [%rd8+14];
	// begin inline asm
	{  cvt.f32.f16 %f58, %rs24;}

	// end inline asm
	fma.rn.f32 	%f84, %f58, %f58, %f65;
	add.s32 	%r35, %r35, 8;
$L__BB1_7:
	setp.eq.s32 	%p6, %r11, 0;
	@%p6 bra 	$L__BB1_13;
	and.b32  	%r14, %r23, 3;
	setp.lt.u32 	%p7, %r11, 4;
	@%p7 bra 	$L__BB1_10;
	add.s32 	%r30, %r35, %r2;
	mul.wide.s32 	%rd9, %r30, 2;
	add.s64 	%rd10, %rd1, %rd9;
	ld.global.u16 	%rs25, [%rd10];
	// begin inline asm
	{  cvt.f32.f16 %f67, %rs25;}

	// end inline asm
	fma.rn.f32 	%f71, %f67, %f67, %f84;
	ld.global.u16 	%rs26, [%rd10+2];
	// begin inline asm
	{  cvt.f32.f16 %f68, %rs26;}

	// end inline asm
	fma.rn.f32 	%f72, %f68, %f68, %f71;
	ld.global.u16 	%rs27, [%rd10+4];
	// begin inline asm
	{  cvt.f32.f16 %f69, %rs27;}

	// end inline asm
	fma.rn.f32 	%f73, %f69, %f69, %f72;
	ld.global.u16 	%rs28, [%rd10+6];
	// begin inline asm
	{  cvt.f32.f16 %f70, %rs28;}

	// end inline asm
	fma.rn.f32 	%f84, %f70, %f70, %f73;
	add.s32 	%r35, %r35, 4;
$L__BB1_10:
	setp.eq.s32 	%p8, %r14, 0;
	@%p8 bra 	$L__BB1_13;
	add.s32 	%r38, %r35, %r2;
	neg.s32 	%r37, %r14;
$L__BB1_12:
	.pragma "nounroll";
	mul.wide.s32 	%rd11, %r38, 2;
	add.s64 	%rd12, %rd1, %rd11;
	ld.global.u16 	%rs29, [%rd12];
	// begin inline asm
	{  cvt.f32.f16 %f74, %rs29;}

	// end inline asm
	fma.rn.f32 	%f84, %f74, %f74, %f84;
	add.s32 	%r38, %r38, 1;
	add.s32 	%r37, %r37, 1;
	setp.ne.s32 	%p9, %r37, 0;
	@%p9 bra 	$L__BB1_12;
$L__BB1_13:
	sqrt.rn.f32 	%f75, %f84;
	setp.leu.f32 	%p10, %f75, %f14;
	@%p10 bra 	$L__BB1_15;
	div.s32 	%r31, %r1, %r24;
	cvt.s64.s32 	%rd13, %r31;
	cvta.to.global.u64 	%rd14, %rd3;
	add.s64 	%rd15, %rd14, %rd13;
	mov.b16 	%rs30, 1;
	st.global.u8 	[%rd15], %rs30;
$L__BB1_15:
	ret;

}


// ===== COMPILED SASS (sm_100) =====

	.target	sm_100

	.elftype	@"ET_EXEC"


//--------------------- .note.nv.tkinfo           --------------------------
	.section	.note.nv.tkinfo,"",@"SHT_NOTE"
	.sectionflags	@"SHF_NOTE_NV_TKINFO"
	.tkinfo
        /*0018*/ 	.word	0x00000002
        /*0030*/ 	.string	""
        /*0030*/ 	.string	"ptxas"
        /*0030*/ 	.string	"Cuda compilation tools, release 13.0, V13.0.88"
        /*0030*/ 	.string	"Build cuda_13.0.r13.0/compiler.36424714_0"
        /*0030*/ 	.string	"-arch sm_100 -m 64 "



//--------------------- .note.nv.cuinfo           --------------------------
	.section	.note.nv.cuinfo,"",@"SHT_NOTE"
	.sectionflags	@"SHF_NOTE_NV_CUINFO"
        /*0018*/ 	.short	0x0002
        /*001a*/ 	.short	0x0064
        /*001c*/ 	.short	0x0082
	.zero		2


//--------------------- .nv.info                  --------------------------
	.section	.nv.info,"",@"SHT_CUDA_INFO"
	.align	4


	//----- nvinfo : EIATTR_REGCOUNT
	.align		4
        /*0000*/ 	.byte	0x04, 0x2f
        /*0002*/ 	.short	(.L_1 - .L_0)
	.align		4
.L_0:
        /*0004*/ 	.word	index@(_ZN7synapse9scheduler19update_score_kernelEPKmPKfPfii)
        /*0008*/ 	.word	0x0000000a


	//----- nvinfo : EIATTR_FRAME_SIZE
	.align		4
.L_1:
        /*000c*/ 	.byte	0x04, 0x11
        /*000e*/ 	.short	(.L_3 - .L_2)
	.align		4
.L_2:
        /*0010*/ 	.word	index@(_ZN7synapse9scheduler19update_score_kernelEPKmPKfPfii)
        /*0014*/ 	.word	0x00000000


	//----- nvinfo : EIATTR_REGCOUNT
	.align		4
.L_3:
        /*0018*/ 	.byte	0x04, 0x2f
        /*001a*/ 	.short	(.L_5 - .L_4)
	.align		4
.L_4:
        /*001c*/ 	.word	index@(_ZN7synapse9scheduler20check_outlier_kernelEPK6__halfPbiif)
        /*0020*/ 	.word	0x0000001b


	//----- nvinfo : EIATTR_FRAME_SIZE
	.align		4
.L_5:
        /*0024*/ 	.byte	0x04, 0x11
        /*0026*/ 	.short	(.L_7 - .L_6)
	.align		4
.L_6:
        /*0028*/ 	.word	index@($__internal_0_$__cuda_sm20_sqrt_rn_f32_slowpath)
        /*002c*/ 	.word	0x00000000


	//----- nvinfo : EIATTR_FRAME_SIZE
	.align		4
.L_7:
        /*0030*/ 	.byte	0x04, 0x11
        /*0032*/ 	.short	(.L_9 - .L_8)
	.align		4
.L_8:
        /*0034*/ 	.word	index@(_ZN7synapse9scheduler20check_outlier_kernelEPK6__halfPbiif)
        /*0038*/ 	.word	0x00000000


	//----- nvinfo : EIATTR_MIN_STACK_SIZE
	.align		4
.L_9:
        /*003c*/ 	.byte	0x04, 0x12
        /*003e*/ 	.short	(.L_11 - .L_10)
	.align		4
.L_10:
        /*0040*/ 	.word	index@(_ZN7synapse9scheduler20check_outlier_kernelEPK6__halfPbiif)
        /*0044*/ 	.word	0x00000000


	//----- nvinfo : EIATTR_MIN_STACK_SIZE
	.align		4
.L_11:
        /*0048*/ 	.byte	0x04, 0x12
        /*004a*/ 	.short	(.L_13 - .L_12)
	.align		4
.L_12:
        /*004c*/ 	.word	index@(_ZN7synapse9scheduler19update_score_kernelEPKmPKfPfii)
        /*0050*/ 	.word	0x00000000
.L_13:


//--------------------- .nv.compat                --------------------------
	.section	.nv.compat,"",@"SHT_CUDA_COMPAT_INFO"
	.align	4
        /*0000*/ 	.byte	0x02, 0x09, 0x00, 0x00, 0x02, 0x02, 0x01, 0x00, 0x02, 0x05, 0x05, 0x00, 0x03, 0x07, 0x01, 0x01
        /*0010*/ 	.byte	0x02, 0x03, 0x00, 0x00, 0x02, 0x06, 0x01, 0x00, 0x04, 0x0b, 0x08, 0x00, 0x01, 0x00, 0x00, 0x00
        /*0020*/ 	.byte	0x00, 0x00, 0x00, 0x00


//--------------------- .nv.info._ZN7synapse9scheduler20check_outlier_kernelEPK6__halfPbiif --------------------------
	.section	.nv.info._ZN7synapse9scheduler20check_outlier_kernelEPK6__halfPbiif,"",@"SHT_CUDA_INFO"
	.sectionflags	@""
	.align	4


	//----- nvinfo : EIATTR_CUDA_API_VERSION
	.align		4
        /*0000*/ 	.byte	0x04, 0x37
        /*0002*/ 	.short	(.L_15 - .L_14)
.L_14:
        /*0004*/ 	.word	0x00000082


	//----- nvinfo : EIATTR_KPARAM_INFO
	.align		4
.L_15:
        /*0008*/ 	.byte	0x04, 0x17
        /*000a*/ 	.short	(.L_17 - .L_16)
.L_16:
        /*000c*/ 	.word	0x00000000
        /*0010*/ 	.short	0x0004
        /*0012*/ 	.short	0x0018
        /*0014*/ 	.byte	0x00, 0xf0, 0x11, 0x00


	//----- nvinfo : EIATTR_KPARAM_INFO
	.align		4
.L_17:
        /*0018*/ 	.byte	0x04, 0x17
        /*001a*/ 	.short	(.L_19 - .L_18)
.L_18:
        /*001c*/ 	.word	0x00000000
        /*0020*/ 	.short	0x0003
        /*0022*/ 	.short	0x0014
        /*0024*/ 	.byte	0x00, 0xf0, 0x11, 0x00


	//----- nvinfo : EIATTR_KPARAM_INFO
	.align		4
.L_19:
        /*0028*/ 	.byte	0x04, 0x17
        /*002a*/ 	.short	(.L_21 - .L_20)
.L_20:
        /*002c*/ 	.word	0x00000000
        /*0030*/ 	.short	0x0002
        /*0032*/ 	.short	0x0010
        /*0034*/ 	.byte	0x00, 0xf0, 0x11, 0x00


	//----- nvinfo : EIATTR_KPARAM_INFO
	.align		4
.L_21:
        /*0038*/ 	.byte	0x04, 0x17
        /*003a*/ 	.short	(.L_23 - .L_22)
.L_22:
        /*003c*/ 	.word	0x00000000
        /*0040*/ 	.short	0x0001
        /*0042*/ 	.short	0x0008
        /*0044*/ 	.byte	0x00, 0xf5, 0x21, 0x00


	//----- nvinfo : EIATTR_KPARAM_INFO
	.align		4
.L_23:
        /*0048*/ 	.byte	0x04, 0x17
        /*004a*/ 	.short	(.L_25 - .L_24)
.L_24:
        /*004c*/ 	.word	0x00000000
        /*0050*/ 	.short	0x0000
        /*0052*/ 	.short	0x0000
        /*0054*/ 	.byte	0x00, 0xf5, 0x21, 0x00


	//----- nvinfo : EIATTR_SPARSE_MMA_MASK
	.align		4
.L_25:
        /*0058*/ 	.byte	0x03, 0x50
        /*005a*/ 	.short	0x0000


	//----- nvinfo : EIATTR_MAXREG_COUNT
	.align		4
        /*005c*/ 	.byte	0x03, 0x1b
        /*005e*/ 	.short	0x00ff


	//----- nvinfo : EIATTR_MERCURY_ISA_VERSION
	.align		4
        /*0060*/ 	.byte	0x03, 0x5f
        /*0062*/ 	.short	0x0101


	//----- nvinfo : EIATTR_VRC_CTA_INIT_COUNT
	.align		4
        /*0064*/ 	.byte	0x02, 0x4a
	.zero		1
	.zero		1


	//----- nvinfo : EIATTR_EXIT_INSTR_OFFSETS
	.align		4
        /*0068*/ 	.byte	0x04, 0x1c
        /*006a*/ 	.short	(.L_27 - .L_26)


	//   ....[0]....
.L_26:
        /*006c*/ 	.word	0x00000a00


	//   ....[1]....
        /*0070*/ 	.word	0x00000bf0


	//----- nvinfo : EIATTR_CRS_STACK_SIZE
	.align		4
.L_27:
        /*0074*/ 	.byte	0x04, 0x1e
        /*0076*/ 	.short	(.L_29 - .L_28)
.L_28:
        /*0078*/ 	.word	0x00000000


	//----- nvinfo : EIATTR_CBANK_PARAM_SIZE
	.align		4
.L_29:
        /*007c*/ 	.byte	0x03, 0x19
        /*007e*/ 	.short	0x001c


	//----- nvinfo : EIATTR_PARAM_CBANK
	.align		4
        /*0080*/ 	.byte	0x04, 0x0a
        /*0082*/ 	.short	(.L_31 - .L_30)
	.align		4
.L_30:
        /*0084*/ 	.word	index@(.nv.constant0._ZN7synapse9scheduler20check_outlier_kernelEPK6__halfPbiif)
        /*0088*/ 	.short	0x0380
        /*008a*/ 	.short	0x001c


	//----- nvinfo : EIATTR_SW_WAR
	.align		4
.L_31:
        /*008c*/ 	.byte	0x04, 0x36
        /*008e*/ 	.short	(.L_33 - .L_32)
.L_32:
        /*0090*/ 	.word	0x00000008
.L_33:


//--------------------- .nv.info._ZN7synapse9scheduler19update_score_kernelEPKmPKfPfii --------------------------
	.section	.nv.info._ZN7synapse9scheduler19update_score_kernelEPKmPKfPfii,"",@"SHT_CUDA_INFO"
	.sectionflags	@""
	.align	4


	//----- nvinfo : EIATTR_CUDA_API_VERSION
	.align		4
        /*0000*/ 	.byte	0x04, 0x37
        /*0002*/ 	.short	(.L_35 - .L_34)
.L_34:
        /*0004*/ 	.word	0x00000082


	//----- nvinfo : EIATTR_KPARAM_INFO
	.align		4
.L_35:
        /*0008*/ 	.byte	0x04, 0x17
        /*000a*/ 	.short	(.L_37 - .L_36)
.L_36:
        /*000c*/ 	.word	0x00000000
        /*0010*/ 	.short	0x0004
        /*0012*/ 	.short	0x001c
        /*0014*/ 	.byte	0x00, 0xf0, 0x11, 0x00


	//----- nvinfo : EIATTR_KPARAM_INFO
	.align		4
.L_37:
        /*0018*/ 	.byte	0x04, 0x17
        /*001a*/ 	.short	(.L_39 - .L_38)
.L_38:
        /*001c*/ 	.word	0x00000000
        /*0020*/ 	.short	0x0003
        /*0022*/ 	.short	0x0018
        /*0024*/ 	.byte	0x00, 0xf0, 0x11, 0x00


	//----- nvinfo : EIATTR_KPARAM_INFO
	.align		4
.L_39:
        /*0028*/ 	.byte	0x04, 0x17
        /*002a*/ 	.short	(.L_41 - .L_40)
.L_40:
        /*002c*/ 	.word	0x00000000
        /*0030*/ 	.short	0x0002
        /*0032*/ 	.short	0x0010
        /*0034*/ 	.byte	0x00, 0xf5, 0x21, 0x00


	//----- nvinfo : EIATTR_KPARAM_INFO
	.align		4
.L_41:
        /*0038*/ 	.byte	0x04, 0x17
        /*003a*/ 	.short	(.L_43 - .L_42)
.L_42:
        /*003c*/ 	.word	0x00000000
        /*0040*/ 	.short	0x0001
        /*0042*/ 	.short	0x0008
        /*0044*/ 	.byte	0x00, 0xf5, 0x21, 0x00


	//----- nvinfo : EIATTR_KPARAM_INFO
	.align		4
.L_43:
        /*0048*/ 	.byte	0x04, 0x17
        /*004a*/ 	.short	(.L_45 - .L_44)
.L_44:
        /*004c*/ 	.word	0x00000000
        /*0050*/ 	.short	0x0000
        /*0052*/ 	.short	0x0000
        /*0054*/ 	.byte	0x00, 0xf5, 0x21, 0x00


	//----- nvinfo : EIATTR_SPARSE_MMA_MASK
	.align		4
.L_45:
        /*0058*/ 	.byte	0x03, 0x50
        /*005a*/ 	.short	0x0000


	//----- nvinfo : EIATTR_MAXREG_COUNT
	.align		4
        /*005c*/ 	.byte	0x03, 0x1b
        /*005e*/ 	.short	0x00ff


	//----- nvinfo : EIATTR_MERCURY_ISA_VERSION
	.align		4
        /*0060*/ 	.byte	0x03, 0x5f
        /*0062*/ 	.short	0x0101


	//----- nvinfo : EIATTR_VRC_CTA_INIT_COUNT
	.align		4
        /*0064*/ 	.byte	0x02, 0x4a
	.zero		1
	.zero		1


	//----- nvinfo : EIATTR_EXIT_INSTR_OFFSETS
	.align		4
        /*0068*/ 	.byte	0x04, 0x1c
        /*006a*/ 	.short	(.L_47 - .L_46)


	//   ....[0]....
.L_46:
        /*006c*/ 	.word	0x00000070


	//   ....[1]....
        /*0070*/ 	.word	0x00000130


	//----- nvinfo : EIATTR_CBANK_PARAM_SIZE
	.align		4
.L_47:
        /*0074*/ 	.byte	0x03, 0x19
        /*0076*/ 	.short	0x0020


	//----- nvinfo : EIATTR_PARAM_CBANK
	.align		4
        /*0078*/ 	.byte	0x04, 0x0a
        /*007a*/ 	.short	(.L_49 - .L_48)
	.align		4
.L_48:
        /*007c*/ 	.word	index@(.nv.constant0._ZN7synapse9scheduler19update_score_kernelEPKmPKfPfii)
        /*0080*/ 	.short	0x0380
        /*0082*/ 	.short	0x0020


	//----- nvinfo : EIATTR_SW_WAR
	.align		4
.L_49:
        /*0084*/ 	.byte	0x04, 0x36
        /*0086*/ 	.short	(.L_51 - .L_50)
.L_50:
        /*0088*/ 	.word	0x00000008
.L_51:


//--------------------- .nv.callgraph             --------------------------
	.section	.nv.callgraph,"",@"SHT_CUDA_CALLGRAPH"
	.align	4
	.sectionentsize	8
	.align		4
        /*0000*/ 	.word	0x00000000
	.align		4
        /*0004*/ 	.word	0xffffffff
	.align		4
        /*0008*/ 	.word	0x00000000
	.align		4
        /*000c*/ 	.word	0xfffffffe
	.align		4
        /*0010*/ 	.word	0x00000000
	.align		4
        /*0014*/ 	.word	0xfffffffd
	.align		4
        /*0018*/ 	.word	0x00000000
	.align		4
        /*001c*/ 	.word	0xfffffffc


//--------------------- .text._ZN7synapse9scheduler20check_outlier_kernelEPK6__halfPbiif --------------------------
	.section	.text._ZN7synapse9scheduler20check_outlier_kernelEPK6__halfPbiif,"ax",@progbits
	.align	128
        .global         _ZN7synapse9scheduler20check_outlier_kernelEPK6__halfPbiif
        .type           _ZN7synapse9scheduler20check_outlier_kernelEPK6__halfPbiif,@function
        .size           _ZN7synapse9scheduler20check_outlier_kernelEPK6__halfPbiif,(.L_x_12 - _ZN7synapse9scheduler20check_outlier_kernelEPK6__halfPbiif)
        .other          _ZN7synapse9scheduler20check_outlier_kernelEPK6__halfPbiif,@"STO_CUDA_ENTRY STV_DEFAULT"
_ZN7synapse9scheduler20check_outlier_kernelEPK6__halfPbiif:
.text._ZN7synapse9scheduler20check_outlier_kernelEPK6__halfPbiif:
[----:B------:R-:W-:Y:S01]  /*0000*/  LDC R1, c[0x0][0x37c] ;  /* 0x0000df00ff017b82 */ /* 0x000fe20000000800 */
[----:B------:R-:W0:Y:S01]  /*0010*/  S2R R3, SR_TID.X ;  /* 0x0000000000037919 */ /* 0x000e220000002100 */
[----:B------:R-:W1:Y:S06]  /*0020*/  LDCU UR7, c[0x0][0x390] ;  /* 0x00007200ff0777ac */ /* 0x000e6c0008000800 */
[----:B------:R-:W0:Y:S01]  /*0030*/  S2UR UR4, SR_CTAID.X ;  /* 0x00000000000479c3 */ /* 0x000e220000002500 */
[----:B------:R-:W-:Y:S01]  /*0040*/  HFMA2 R0, -RZ, RZ, 0, 0 ;  /* 0x00000000ff007431 */ /* 0x000fe200000001ff */
[----:B------:R-:W2:Y:S06]  /*0050*/  LDCU.64 UR12, c[0x0][0x358] ;  /* 0x00006b00ff0c77ac */ /* 0x000eac0008000a00 */
[----:B------:R-:W0:Y:S01]  /*0060*/  LDC R4, c[0x0][0x360] ;  /* 0x0000d800ff047b82 */ /* 0x000e220000000800 */
[----:B-1----:R-:W-:Y:S01]  /*0070*/  UISETP.GE.AND UP0, UPT, UR7, 0x1, UPT ;  /* 0x000000010700788c */ /* 0x002fe2000bf06270 */
[----:B0-----:R-:W-:-:S08]  /*0080*/  IMAD R4, R4, UR4, R3 ;  /* 0x0000000404047c24 */ /* 0x001fd0000f8e0203 */
[----:B--2---:R-:W-:Y:S05]  /*0090*/  BRA.U !UP0, `(.L_x_0) ;  /* 0x00000009081c7547 */ /* 0x004fea000b800000 */
[----:B------:R-:W-:Y:S02]  /*00a0*/  UISETP.GE.U32.AND UP1, UPT, UR7, 0x10, UPT ;  /* 0x000000100700788c */ /* 0x000fe4000bf26070 */
[----:B------:R-:W-:Y:S01]  /*00b0*/  IMAD R5, R4, UR7, RZ ;  /* 0x0000000704057c24 */ /* 0x000fe2000f8e02ff */
[----:B------:R-:W-:Y:S01]  /*00c0*/  ULOP3.LUT UR10, UR7, 0xf, URZ, 0xc0, !UPT ;  /* 0x0000000f070a7892 */ /* 0x000fe2000f8ec0ff */
[----:B------:R-:W-:Y:S01]  /*00d0*/  MOV R0, RZ ;  /* 0x000000ff00007202 */ /* 0x000fe20000000f00 */
[----:B------:R-:W-:Y:S02]  /*00e0*/  UMOV UR4, URZ ;  /* 0x000000ff00047c82 */ /* 0x000fe40008000000 */
[----:B------:R-:W-:Y:S02]  /*00f0*/  UISETP.NE.AND UP0, UPT, UR10, URZ, UPT ;  /* 0x000000ff0a00728c */ /* 0x000fe4000bf05270 */
[----:B------:R-:W-:Y:S09]  /*0100*/  BRA.U !UP1, `(.L_x_1) ;  /* 0x0000000109f87547 */ /* 0x000ff2000b800000 */
[----:B------:R-:W0:Y:S01]  /*0110*/  LDCU.64 UR8, c[0x0][0x380] ;  /* 0x00007000ff0877ac */ /* 0x000e220008000a00 */
[----:B------:R-:W-:Y:S02]  /*0120*/  MOV R0, RZ ;  /* 0x000000ff00007202 */ /* 0x000fe40000000f00 */
[----:B------:R-:W-:Y:S01]  /*0130*/  MOV R6, R5 ;  /* 0x0000000500067202 */ /* 0x000fe20000000f00 */
[----:B------:R-:W-:Y:S02]  /*0140*/  ULOP3.LUT UR4, UR7, 0x7ffffff0, URZ, 0xc0, !UPT ;  /* 0x7ffffff007047892 */ /* 0x000fe4000f8ec0ff */
[----:B0-----:R-:W-:Y:S02]  /*0150*/  UIADD3 UR5, UP1, UPT, UR8, 0x10, URZ ;  /* 0x0000001008057890 */ /* 0x001fe4000ff3e0ff */
[----:B------:R-:W-:Y:S02]  /*0160*/  UIADD3 UR8, UPT, UPT, -UR4, URZ, URZ ;  /* 0x000000ff04087290 */ /* 0x000fe4000fffe1ff */
[----:B------:R-:W-:-:S12]  /*0170*/  UIADD3.X UR6, UPT, UPT, URZ, UR9, URZ, UP1, !UPT ;  /* 0x00000009ff067290 */ /* 0x000fd80008ffe4ff */
.L_x_2:
[----:B------:R-:W-:Y:S02]  /*0180*/  MOV R2, UR5 ;  /* 0x0000000500027c02 */ /* 0x000fe40008000f00 */
[----:B------:R-:W-:-:S03]  /*0190*/  MOV R3, UR6 ;  /* 0x0000000600037c02 */ /* 0x000fc60008000f00 */
[----:B------:R-:W-:-:S05]  /*01a0*/  IMAD.WIDE R2, R6, 0x2, R2 ;  /* 0x0000000206027825 */ /* 0x000fca00078e0202 */
[----:B------:R-:W2:Y:S04]  /*01b0*/  LDG.E.U16 R18, desc[UR12][R2.64+-0x10] ;  /* 0xfffff00c02127981 */ /* 0x000ea8000c1e1500 */
[----:B------:R-:W3:Y:S04]  /*01c0*/  LDG.E.U16 R20, desc[UR12][R2.64+-0xe] ;  /* 0xfffff20c02147981 */ /* 0x000ee8000c1e1500 */
[----:B------:R-:W4:Y:S04]  /*01d0*/  LDG.E.U16 R22, desc[UR12][R2.64+-0xc] ;  /* 0xfffff40c02167981 */ /* 0x000f28000c1e1500 */
[----:B------:R-:W5:Y:S04]  /*01e0*/  LDG.E.U16 R23, desc[UR12][R2.64+-0xa] ;  /* 0xfffff60c02177981 */ /* 0x000f68000c1e1500 */
        /* <DEDUP_REMOVED lines=11> */
[----:B------:R0:W5:Y:S01]  /*02a0*/  LDG.E.U16 R17, desc[UR12][R2.64+0xe] ;  /* 0x00000e0c02117981 */ /* 0x000162000c1e1500 */
[----:B------:R-:W-:Y:S01]  /*02b0*/  UIADD3 UR8, UPT, UPT, UR8, 0x10, URZ ;  /* 0x0000001008087890 */ /* 0x000fe2000fffe0ff */
[----:B------:R-:W-:-:S03]  /*02c0*/  IADD3 R6, PT, PT, R6, 0x10, RZ ;  /* 0x0000001006067810 */ /* 0x000fc60007ffe0ff */
[----:B------:R-:W-:Y:S01]  /*02d0*/  UISETP.NE.AND UP1, UPT, UR8, URZ, UPT ;  /* 0x000000ff0800728c */ /* 0x000fe2000bf25270 */
[----:B--2---:R-:W-:Y:S02]  /*02e0*/  HADD2.F32 R19, -RZ, R18.H0_H0 ;  /* 0x20000012ff137230 */ /* 0x004fe40000004100 */
[----:B---3--:R-:W-:-:S03]  /*02f0*/  HADD2.F32 R21, -RZ, R20.H0_H0 ;  /* 0x20000014ff157230 */ /* 0x008fc60000004100 */
[----:B------:R-:W-:Y:S01]  /*0300*/  FFMA R0, R19, R19, R0 ;  /* 0x0000001313007223 */ /* 0x000fe20000000000 */
[----:B----4-:R-:W-:-:S03]  /*0310*/  HADD2.F32 R19, -RZ, R22.H0_H0 ;  /* 0x20000016ff137230 */ /* 0x010fc60000004100 */
[----:B------:R-:W-:Y:S01]  /*0320*/  FFMA R0, R21, R21, R0 ;  /* 0x0000001515007223 */ /* 0x000fe20000000000 */
[----:B-----5:R-:W-:-:S03]  /*0330*/  HADD2.F32 R23, -RZ, R23.H0_H0 ;  /* 0x20000017ff177230 */ /* 0x020fc60000004100 */
[----:B------:R-:W-:Y:S01]  /*0340*/  FFMA R0, R19, R19, R0 ;  /* 0x0000001313007223 */ /* 0x000fe20000000000 */
[----:B------:R-:W-:-:S03]  /*0350*/  HADD2.F32 R19, -RZ, R24.H0_H0 ;  /* 0x20000018ff137230 */ /* 0x000fc60000004100 */
[----:B------:R-:W-:Y:S01]  /*0360*/  FFMA R0, R23, R23, R0 ;  /* 0x0000001717007223 */ /* 0x000fe20000000000 */
[----:B------:R-:W-:-:S03]  /*0370*/  HADD2.F32 R7, -RZ, R7.H0_H0 ;  /* 0x20000007ff077230 */ /* 0x000fc60000004100 */
[----:B------:R-:W-:Y:S01]  /*0380*/  FFMA R0, R19, R19, R0 ;  /* 0x0000001313007223 */ /* 0x000fe20000000000 */
[----:B0-----:R-:W-:-:S03]  /*0390*/  HADD2.F32 R3, -RZ, R8.H0_H0 ;  /* 0x20000008ff037230 */ /* 0x001fc60000004100 */
[----:B------:R-:W-:Y:S01]  /*03a0*/  FFMA R0, R7, R7, R0 ;  /* 0x0000000707007223 */ /* 0x000fe20000000000 */
[----:B------:R-:W-:-:S03]  /*03b0*/  HADD2.F32 R9, -RZ, R9.H0_H0 ;  /* 0x20000009ff097230 */ /* 0x000fc60000004100 */
        /* <DEDUP_REMOVED lines=16> */
[----:B------:R-:W-:-:S04]  /*04c0*/  FFMA R0, R3, R3, R0 ;  /* 0x0000000303007223 */ /* 0x000fc80000000000 */
[----:B------:R-:W-:Y:S01]  /*04d0*/  FFMA R0, R17, R17, R0 ;  /* 0x0000001111007223 */ /* 0x000fe20000000000 */
[----:B------:R-:W-:Y:S06]  /*04e0*/  BRA.U UP1, `(.L_x_2) ;  /* 0xfffffffd01247547 */ /* 0x000fec000b83ffff */
.L_x_1:
[----:B------:R-:W-:Y:S05]  /*04f0*/  BRA.U !UP0, `(.L_x_0) ;  /* 0x0000000508047547 */ /* 0x000fea000b800000 */
[----:B------:R-:W-:Y:S02]  /*0500*/  UISETP.GE.U32.AND UP0, UPT, UR10, 0x8, UPT ;  /* 0x000000080a00788c */ /* 0x000fe4000bf06070 */
[----:B------:R-:W-:-:S04]  /*0510*/  ULOP3.LUT UR6, UR7, 0x7, URZ, 0xc0, !UPT ;  /* 0x0000000707067892 */ /* 0x000fc8000f8ec0ff */
[----:B------:R-:W-:-:S03]  /*0520*/  UISETP.NE.AND UP1, UPT, UR6, URZ, UPT ;  /* 0x000000ff0600728c */ /* 0x000fc6000bf25270 */
[----:B------:R-:W-:Y:S08]  /*0530*/  BRA.U !UP0, `(.L_x_3) ;  /* 0x0000000108707547 */ /* 0x000ff0000b800000 */
[----:B------:R-:W0:Y:S01]  /*0540*/  LDC.64 R2, c[0x0][0x380] ;  /* 0x0000e000ff027b82 */ /* 0x000e220000000a00 */
[----:B------:R-:W-:-:S05]  /*0550*/  IADD3 R7, PT, PT, R5, UR4, RZ ;  /* 0x0000000405077c10 */ /* 0x000fca000fffe0ff */
[----:B0-----:R-:W-:-:S05]  /*0560*/  IMAD.WIDE R2, R7, 0x2, R2 ;  /* 0x0000000207027825 */ /* 0x001fca00078e0202 */
[----:B------:R-:W2:Y:S04]  /*0570*/  LDG.E.U16 R6, desc[UR12][R2.64] ;  /* 0x0000000c02067981 */ /* 0x000ea8000c1e1500 */
[----:B------:R-:W3:Y:S04]  /*0580*/  LDG.E.U16 R8, desc[UR12][R2.64+0x2] ;  /* 0x0000020c02087981 */ /* 0x000ee8000c1e1500 */
[----:B------:R-:W4:Y:S04]  /*0590*/  LDG.E.U16 R10, desc[UR12][R2.64+0x4] ;  /* 0x0000040c020a7981 */ /* 0x000f28000c1e1500 */
[----:B------:R-:W5:Y:S04]  /*05a0*/  LDG.E.U16 R11, desc[UR12][R2.64+0x6] ;  /* 0x0000060c020b7981 */ /* 0x000f68000c1e1500 */
[----:B------:R-:W5:Y:S04]  /*05b0*/  LDG.E.U16 R12, desc[UR12][R2.64+0x8] ;  /* 0x0000080c020c7981 */ /* 0x000f68000c1e1500 */
[----:B------:R-:W5:Y:S04]  /*05c0*/  LDG.E.U16 R13, desc[UR12][R2.64+0xa] ;  /* 0x00000a0c020d7981 */ /* 0x000f68000c1e1500 */
[----:B------:R-:W5:Y:S04]  /*05d0*/  LDG.E.U16 R14, desc[UR12][R2.64+0xc] ;  /* 0x00000c0c020e7981 */ /* 0x000f68000c1e1500 */
[----:B------:R0:W5:Y:S01]  /*05e0*/  LDG.E.U16 R15, desc[UR12][R2.64+0xe] ;  /* 0x00000e0c020f7981 */ /* 0x000162000c1e1500 */
[----:B------:R-:W-:Y:S01]  /*05f0*/  UIADD3 UR4, UPT, UPT, UR4, 0x8, URZ ;  /* 0x0000000804047890 */ /* 0x000fe2000fffe0ff */
[----:B--2---:R-:W-:-:S02]  /*0600*/  HADD2.F32 R7, -RZ, R6.H0_H0 ;  /* 0x20000006ff077230 */ /* 0x004fc40000004100 */
        /* <DEDUP_REMOVED lines=13> */
[----:B------:R-:W-:-:S04]  /*06e0*/  FFMA R0, R3, R3, R0 ;  /* 0x0000000303007223 */ /* 0x000fc80000000000 */
[----:B------:R-:W-:-:S07]  /*06f0*/  FFMA R0, R15, R15, R0 ;  /* 0x0000000f0f007223 */ /* 0x000fce0000000000 */
.L_x_3:
        /* <DEDUP_REMOVED lines=11> */
[----:B------:R-:W5:Y:S01]  /*07b0*/  LDG.E.U16 R11, desc[UR12][R2.64+0x6] ;  /* 0x0000060c020b7981 */ /* 0x000f62000c1e1500 */
[----:B------:R-:W-:Y:S01]  /*07c0*/  UIADD3 UR4, UPT, UPT, UR4, 0x4, URZ ;  /* 0x0000000404047890 */ /* 0x000fe2000fffe0ff */
[----:B--2---:R-:W-:-:S02]  /*07d0*/  HADD2.F32 R7, -RZ, R6.H0_H0 ;  /* 0x20000006ff077230 */ /* 0x004fc40000004100 */
[----:B---3--:R-:W-:-:S03]  /*07e0*/  HADD2.F32 R9, -RZ, R8.H0_H0 ;  /* 0x20000008ff097230 */ /* 0x008fc60000004100 */
[----:B------:R-:W-:Y:S01]  /*07f0*/  FFMA R0, R7, R7, R0 ;  /* 0x0000000707007223 */ /* 0x000fe20000000000 */
[----:B----4-:R-:W-:-:S03]  /*0800*/  HADD2.F32 R7, -RZ, R10.H0_H0 ;  /* 0x2000000aff077230 */ /* 0x010fc60000004100 */
[----:B------:R-:W-:Y:S01]  /*0810*/  FFMA R0, R9, R9, R0 ;  /* 0x0000000909007223 */ /* 0x000fe20000000000 */
[----:B-----5:R-:W-:-:S03]  /*0820*/  HADD2.F32 R11, -RZ, R11.H0_H0 ;  /* 0x2000000bff0b7230 */ /* 0x020fc60000004100 */
[----:B------:R-:W-:-:S04]  /*0830*/  FFMA R0, R7, R7, R0 ;  /* 0x0000000707007223 */ /* 0x000fc80000000000 */
[----:B------:R-:W-:-:S07]  /*0840*/  FFMA R0, R11, R11, R0 ;  /* 0x0000000b0b007223 */ /* 0x000fce0000000000 */
.L_x_4:
[----:B------:R-:W-:Y:S05]  /*0850*/  BRA.U !UP1, `(.L_x_0) ;  /* 0x00000001092c7547 */ /* 0x000fea000b800000 */
[----:B------:R-:W0:Y:S01]  /*0860*/  LDC.64 R6, c[0x0][0x380] ;  /* 0x0000e000ff067b82 */ /* 0x000e220000000a00 */
[----:B------:R-:W-:Y:S01]  /*0870*/  IADD3 R5, PT, PT, R5, UR4, RZ ;  /* 0x0000000405057c10 */ /* 0x000fe2000fffe0ff */
[----:B------:R-:W-:-:S12]  /*0880*/  UIADD3 UR5, UPT, UPT, -UR5, URZ, URZ ;  /* 0x000000ff05057290 */ /* 0x000fd8000fffe1ff */
.L_x_5:
[----:B0-----:R-:W-:-:S06]  /*0890*/  IMAD.WIDE R2, R5, 0x2, R6 ;  /* 0x0000000205027825 */ /* 0x001fcc00078e0206 */
[----:B------:R-:W2:Y:S01]  /*08a0*/  LDG.E.U16 R2, desc[UR12][R2.64] ;  /* 0x0000000c02027981 */ /* 0x000ea2000c1e1500 */
[----:B------:R-:W-:Y:S01]  /*08b0*/  UIADD3 UR5, UPT, UPT, UR5, 0x1, URZ ;  /* 0x0000000105057890 */ /* 0x000fe2000fffe0ff */
[----:B------:R-:W-:-:S03]  /*08c0*/  IADD3 R5, PT, PT, R5, 0x1, RZ ;  /* 0x0000000105057810 */ /* 0x000fc60007ffe0ff */
[----:B------:R-:W-:Y:S01]  /*08d0*/  UISETP.NE.AND UP0, UPT, UR5, URZ, UPT ;  /* 0x000000ff0500728c */ /* 0x000fe2000bf05270 */
[----:B--2---:R-:W-:-:S05]  /*08e0*/  HADD2.F32 R9, -RZ, R2.H0_H0 ;  /* 0x20000002ff097230 */ /* 0x004fca0000004100 */
[----:B------:R-:W-:-:S03]  /*08f0*/  FFMA R0, R9, R9, R0 ;  /* 0x0000000909007223 */ /* 0x000fc60000000000 */
[----:B------:R-:W-:Y:S05]  /*0900*/  BRA.U UP0, `(.L_x_5) ;  /* 0xfffffffd00e07547 */ /* 0x000fea000b83ffff */
.L_x_0:
[----:B------:R-:W-:Y:S01]  /*0910*/  IADD3 R2, PT, PT, R0, -0xd000000, RZ ;  /* 0xf300000000027810 */ /* 0x000fe20007ffe0ff */
[----:B------:R0:W1:Y:S01]  /*0920*/  MUFU.RSQ R5, R0 ;  /* 0x0000000000057308 */ /* 0x0000620000001400 */
[----:B------:R-:W-:Y:S02]  /*0930*/  BSSY.RECONVERGENT B0, `(.L_x_6) ;  /* 0x000000a000007945 */ /* 0x000fe40003800200 */
[----:B------:R-:W-:-:S13]  /*0940*/  ISETP.GT.U32.AND P0, PT, R2, 0x727fffff, PT ;  /* 0x727fffff0200780c */ /* 0x000fda0003f04070 */
[----:B0-----:R-:W-:Y:S05]  /*0950*/  @!P0 BRA `(.L_x_7) ;  /* 0x00000000000c8947 */ /* 0x001fea0003800000 */
[----:B------:R-:W-:-:S07]  /*0960*/  MOV R8, 0x980 ;  /* 0x0000098000087802 */ /* 0x000fce0000000f00 */
[----:B-1----:R-:W-:Y:S05]  /*0970*/  CALL.REL.NOINC `($__internal_0_$__cuda_sm20_sqrt_rn_f32_slowpath) ;  /* 0x0000000000a07944 */ /* 0x002fea0003c00000 */
[----:B------:R-:W-:Y:S05]  /*0980*/  BRA `(.L_x_8) ;  /* 0x0000000000107947 */ /* 0x000fea0003800000 */
.L_x_7:
[C---:B-1----:R-:W-:Y:S01]  /*0990*/  FMUL.FTZ R3, R5.reuse, R0 ;  /* 0x0000000005037220 */ /* 0x042fe20000410000 */
[----:B------:R-:W-:-:S03]  /*09a0*/  FMUL.FTZ R2, R5, 0.5 ;  /* 0x3f00000005027820 */ /* 0x000fc60000410000 */
[----:B------:R-:W-:-:S04]  /*09b0*/  FFMA R0, -R3, R3, R0 ;  /* 0x0000000303007223 */ /* 0x000fc80000000100 */
[----:B------:R-:W-:-:S07]  /*09c0*/  FFMA R0, R0, R2, R3 ;  /* 0x0000000200007223 */ /* 0x000fce0000000003 */
.L_x_8:
[----:B------:R-:W-:Y:S05]  /*09d0*/  BSYNC.RECONVERGENT B0 ;  /* 0x0000000000007941 */ /* 0x000fea0003800200 */
.L_x_6:
[----:B------:R-:W0:Y:S02]  /*09e0*/  LDCU UR4, c[0x0][0x398] ;  /* 0x00007300ff0477ac */ /* 0x000e240008000800 */
[----:B0-----:R-:W-:-:S13]  /*09f0*/  FSETP.GT.AND P0, PT, R0, UR4, PT ;  /* 0x0000000400007c0b */ /* 0x001fda000bf04000 */
[----:B------:R-:W-:Y:S05]  /*0a00*/  @!P0 EXIT ;  /* 0x000000000000894d */ /* 0x000fea0003800000 */
[----:B------:R-:W0:Y:S01]  /*0a10*/  LDC R7, c[0x0][0x394] ;  /* 0x0000e500ff077b82 */ /* 0x000e220000000800 */
[----:B------:R-:W1:Y:S01]  /*0a20*/  LDCU.64 UR4, c[0x0][0x388] ;  /* 0x00007100ff0477ac */ /* 0x000e620008000a00 */
[----:B0-----:R-:W-:-:S04]  /*0a30*/  IABS R5, R7 ;  /* 0x0000000700057213 */ /* 0x001fc80000000000 */
[----:B------:R-:W0:Y:S08]  /*0a40*/  I2F.RP R0, R5 ;  /* 0x0000000500007306 */ /* 0x000e300000209400 */
[----:B0-----:R-:W0:Y:S02]  /*0a50*/  MUFU.RCP R0, R0 ;  /* 0x0000000000007308 */ /* 0x001e240000001000 */
[----:B0-----:R-:W-:-:S06]  /*0a60*/  IADD3 R2, PT, PT, R0, 0xffffffe, RZ ;  /* 0x0ffffffe00027810 */ /* 0x001fcc0007ffe0ff */
[----:B------:R0:W2:Y:S02]  /*0a70*/  F2I.FTZ.U32.TRUNC.NTZ R3, R2 ;  /* 0x0000000200037305 */ /* 0x0000a4000021f000 */
[----:B0-----:R-:W-:Y:S01]  /*0a80*/  HFMA2 R2, -RZ, RZ, 0, 0 ;  /* 0x00000000ff027431 */ /* 0x001fe200000001ff */
[----:B--2---:R-:W-:-:S05]  /*0a90*/  IADD3 R6, PT, PT, RZ, -R3, RZ ;  /* 0x80000003ff067210 */ /* 0x004fca0007ffe0ff */
[----:B------:R-:W-:Y:S01]  /*0aa0*/  IMAD R9, R6, R5, RZ ;  /* 0x0000000506097224 */ /* 0x000fe200078e02ff */
[----:B------:R-:W-:Y:S02]  /*0ab0*/  IABS R6, R4 ;  /* 0x0000000400067213 */ /* 0x000fe40000000000 */
[----:B------:R-:W-:Y:S01]  /*0ac0*/  LOP3.LUT R4, R4, R7, RZ, 0x3c, !PT ;  /* 0x0000000704047212 */ /* 0x000fe200078e3cff */
[----:B------:R-:W-:-:S03]  /*0ad0*/  IMAD.HI.U32 R3, R3, R9, R2 ;  /* 0x0000000903037227 */ /* 0x000fc600078e0002 */
[----:B------:R-:W-:-:S03]  /*0ae0*/  ISETP.GE.AND P1, PT, R4, RZ, PT ;  /* 0x000000ff0400720c */ /* 0x000fc60003f26270 */
[----:B------:R-:W-:-:S05]  /*0af0*/  IMAD.HI.U32 R3, R3, R6, RZ ;  /* 0x0000000603037227 */ /* 0x000fca00078e00ff */
[----:B------:R-:W-:-:S05]  /*0b00*/  IADD3 R0, PT, PT, -R3, RZ, RZ ;  /* 0x000000ff03007210 */ /* 0x000fca0007ffe1ff */
[----:B------:R-:W-:-:S05]  /*0b10*/  IMAD R0, R5, R0, R6 ;  /* 0x0000000005007224 */ /* 0x000fca00078e0206 */
[----:B------:R-:W-:-:S13]  /*0b20*/  ISETP.GT.U32.AND P2, PT, R5, R0, PT ;  /* 0x000000000500720c */ /* 0x000fda0003f44070 */
[-C--:B------:R-:W-:Y:S02]  /*0b30*/  @!P2 IADD3 R0, PT, PT, R0, -R5.reuse, RZ ;  /* 0x800000050000a210 */ /* 0x080fe40007ffe0ff */
[----:B------:R-:W-:Y:S02]  /*0b40*/  @!P2 IADD3 R3, PT, PT, R3, 0x1, RZ ;  /* 0x000000010303a810 */ /* 0x000fe40007ffe0ff */
[----:B------:R-:W-:Y:S02]  /*0b50*/  ISETP.GE.U32.AND P0, PT, R0, R5, PT ;  /* 0x000000050000720c */ /* 0x000fe40003f06070 */
[----:B------:R-:W-:Y:S02]  /*0b60*/  ISETP.NE.AND P2, PT, R7, RZ, PT ;  /* 0x000000ff0700720c */ /* 0x000fe40003f45270 */
[----:B------:R-:W-:-:S09]  /*0b70*/  MOV R0, 0x1 ;  /* 0x0000000100007802 */ /* 0x000fd20000000f00 */
[----:B------:R-:W-:-:S04]  /*0b80*/  @P0 IADD3 R3, PT, PT, R3, 0x1, RZ ;  /* 0x0000000103030810 */ /* 0x000fc80007ffe0ff */
[----:B------:R-:W-:Y:S02]  /*0b90*/  @!P1 IADD3 R3, PT, PT, -R3, RZ, RZ ;  /* 0x000000ff03039210 */ /* 0x000fe40007ffe1ff */
[----:B------:R-:W-:-:S04]  /*0ba0*/  @!P2 LOP3.LUT R3, RZ, R7, RZ, 0x33, !PT ;  /* 0x00000007ff03a212 */ /* 0x000fc800078e33ff */
[----:B------:R-:W-:Y:S02]  /*0bb0*/  SHF.R.S32.HI R4, RZ, 0x1f, R3 ;  /* 0x0000001fff047819 */ /* 0x000fe40000011403 */
[----:B-1----:R-:W-:-:S04]  /*0bc0*/  IADD3 R2, P0, PT, R3, UR4, RZ ;  /* 0x0000000403027c10 */ /* 0x002fc8000ff1e0ff */
[----:B------:R-:W-:-:S05]  /*0bd0*/  IADD3.X R3, PT, PT, R4, UR5, RZ, P0, !PT ;  /* 0x0000000504037c10 */ /* 0x000fca00087fe4ff */
[----:B------:R-:W-:Y:S01]  /*0be0*/  STG.E.U8 desc[UR12][R2.64], R0 ;  /* 0x0000000002007986 */ /* 0x000fe2000c10110c */
[----:B------:R-:W-:Y:S05]  /*0bf0*/  EXIT ;  /* 0x000000000000794d */ /* 0x000fea0003800000 */
        .weak           $__internal_0_$__cuda_sm20_sqrt_rn_f32_slowpath
        .type           $__internal_0_$__cuda_sm20_sqrt_rn_f32_slowpath,@function
        .size           $__internal_0_$__cuda_sm20_sqrt_rn_f32_slowpath,(.L_x_12 - $__internal_0_$__cuda_sm20_sqrt_rn_f32_slowpath)
$__internal_0_$__cuda_sm20_sqrt_rn_f32_slowpath:
[----:B------:R-:W-:-:S13]  /*0c00*/  LOP3.LUT P0, RZ, R0, 0x7fffffff, RZ, 0xc0, !PT ;  /* 0x7fffffff00ff7812 */ /* 0x000fda000780c0ff */
[----:B------:R-:W-:Y:S01]  /*0c10*/  @!P0 MOV R2, R0 ;  /* 0x0000000000028202 */ /* 0x000fe20000000f00 */
[----:B------:R-:W-:Y:S06]  /*0c20*/  @!P0 BRA `(.L_x_9) ;  /* 0x0000000000408947 */ /* 0x000fec0003800000 */
[----:B------:R-:W-:-:S13]  /*0c30*/  FSETP.GEU.FTZ.AND P0, PT, R0, RZ, PT ;  /* 0x000000ff0000720b */ /* 0x000fda0003f1e000 */
[----:B------:R-:W-:Y:S01]  /*0c40*/  @!P0 MOV R2, 0x7fffffff ;  /* 0x7fffffff00028802 */ /* 0x000fe20000000f00 */
[----:B------:R-:W-:Y:S06]  /*0c50*/  @!P0 BRA `(.L_x_9) ;  /* 0x0000000000348947 */ /* 0x000fec0003800000 */
[----:B------:R-:W-:-:S13]  /*0c60*/  FSETP.GTU.FTZ.AND P0, PT, |R0|, +INF , PT ;  /* 0x7f8000000000780b */ /* 0x000fda0003f1c200 */
[----:B------:R-:W-:Y:S01]  /*0c70*/  @P0 FADD.FTZ R2, R0, 1 ;  /* 0x3f80000000020421 */ /* 0x000fe20000010000 */
[----:B------:R-:W-:Y:S06]  /*0c80*/  @P0 BRA `(.L_x_9) ;  /* 0x0000000000280947 */ /* 0x000fec0003800000 */
[----:B------:R-:W-:-:S13]  /*0c90*/  FSETP.NEU.FTZ.AND P0, PT, |R0|, +INF , PT ;  /* 0x7f8000000000780b */ /* 0x000fda0003f1d200 */
[----:B------:R-:W-:-:S04]  /*0ca0*/  @P0 FFMA R3, R0, 1.84467440737095516160e+19, RZ ;  /* 0x5f80000000030823 */ /* 0x000fc800000000ff */
[----:B------:R-:W0:Y:S02]  /*0cb0*/  @P0 MUFU.RSQ R2, R3 ;  /* 0x0000000300020308 */ /* 0x000e240000001400 */
[----:B0-----:R-:W-:Y:S01]  /*0cc0*/  @P0 FMUL.FTZ R6, R3, R2 ;  /* 0x0000000203060220 */ /* 0x001fe20000410000 */
[----:B------:R-:W-:Y:S01]  /*0cd0*/  @P0 FMUL.FTZ R7, R2, 0.5 ;  /* 0x3f00000002070820 */ /* 0x000fe20000410000 */
[----:B------:R-:W-:Y:S02]  /*0ce0*/  @!P0 MOV R2, R0 ;  /* 0x0000000000028202 */ /* 0x000fe40000000f00 */
[----:B------:R-:W-:-:S04]  /*0cf0*/  @P0 FADD.FTZ R5, -R6, -RZ ;  /* 0x800000ff06050221 */ /* 0x000fc80000010100 */
[----:B------:R-:W-:-:S04]  /*0d00*/  @P0 FFMA R5, R6, R5, R3 ;  /* 0x0000000506050223 */ /* 0x000fc80000000003 */
[----:B------:R-:W-:-:S04]  /*0d10*/  @P0 FFMA R5, R5, R7, R6 ;  /* 0x0000000705050223 */ /* 0x000fc80000000006 */
[----:B------:R-:W-:-:S07]  /*0d20*/  @P0 FMUL.FTZ R2, R5, 2.3283064365386962891e-10 ;  /* 0x2f80000005020820 */ /* 0x000fce0000410000 */
.L_x_9:
[----:B------:R-:W-:Y:S01]  /*0d30*/  HFMA2 R3, -RZ, RZ, 0, 0 ;  /* 0x00000000ff037431 */ /* 0x000fe200000001ff */
[----:B------:R-:W-:Y:S02]  /*0d40*/  MOV R0, R2 ;  /* 0x0000000200007202 */ /* 0x000fe40000000f00 */
[----:B------:R-:W-:-:S04]  /*0d50*/  MOV R2, R8 ;  /* 0x0000000800027202 */ /* 0x000fc80000000f00 */
[----:B------:R-:W-:Y:S05]  /*0d60*/  RET.REL.NODEC R2 `(_ZN7synapse9scheduler20check_outlier_kernelEPK6__halfPbiif) ;  /* 0xfffffff002a47950 */ /* 0x000fea0003c3ffff */
.L_x_10:
[----:B------:R-:W-:-:S00]  /*0d70*/  BRA `(.L_x_10) ;  /* 0xfffffffc00fc7947 */ /* 0x000fc0000383ffff */
[----:B------:R-:W-:-:S00]  /*0d80*/  NOP ;  /* 0x0000000000007918 */ /* 0x000fc00000000000 */
[----:B------:R-:W-:-:S00]  /*0d90*/  NOP ;  /* 0x0000000000007918 */ /* 0x000fc00000000000 */
[----:B------:R-:W-:-:S00]  /*0da0*/  NOP ;  /* 0x0000000000007918 */ /* 0x000fc00000000000 */
[----:B------:R-:W-:-:S00]  /*0db0*/  NOP ;  /* 0x0000000000007918 */ /* 0x000fc00000000000 */
[----:B------:R-:W-:-:S00]  /*0dc0*/  NOP ;  /* 0x0000000000007918 */ /* 0x000fc00000000000 */
[----:B------:R-:W-:-:S00]  /*0dd0*/  NOP ;  /* 0x0000000000007918 */ /* 0x000fc00000000000 */
[----:B------:R-:W-:-:S00]  /*0de0*/  NOP ;  /* 0x0000000000007918 */ /* 0x000fc00000000000 */
[----:B------:R-:W-:-:S00]  /*0df0*/  NOP ;  /* 0x0000000000007918 */ /* 0x000fc00000000000 */
.L_x_12:


//--------------------- .text._ZN7synapse9scheduler19update_score_kernelEPKmPKfPfii --------------------------
	.section	.text._ZN7synapse9scheduler19update_score_kernelEPKmPKfPfii,"ax",@progbits
	.align	128
        .global         _ZN7synapse9scheduler19update_score_kernelEPKmPKfPfii
        .type           _ZN7synapse9scheduler19update_score_kernelEPKmPKfPfii,@function
        .size           _ZN7synapse9scheduler19update_score_kernelEPKmPKfPfii,(.L_x_14 - _ZN7synapse9scheduler19update_score_kernelEPKmPKfPfii)
        .other          _ZN7synapse9scheduler19update_score_kernelEPKmPKfPfii,@"STO_CUDA_ENTRY STV_DEFAULT"
_ZN7synapse9scheduler19update_score_kernelEPKmPKfPfii:
.text._ZN7synapse9scheduler19update_score_kernelEPKmPKfPfii:
[----:B------:R-:W-:Y:S01]  /*0000*/  LDC R1, c[0x0][0x37c] ;  /* 0x0000df00ff017b82 */ /* 0x000fe20000000800 */
[----:B------:R-:W0:Y:S07]  /*0010*/  S2R R0, SR_TID.X ;  /* 0x0000000000007919 */ /* 0x000e2e0000002100 */
[----:B------:R-:W0:Y:S01]  /*0020*/  S2UR UR4, SR_CTAID.X ;  /* 0x00000000000479c3 */ /* 0x000e220000002500 */
[----:B------:R-:W1:Y:S07]  /*0030*/  LDCU UR5, c[0x0][0x398] ;  /* 0x00007300ff0577ac */ /* 0x000e6e0008000800 */
[----:B------:R-:W0:Y:S02]  /*0040*/  LDC R7, c[0x0][0x360] ;  /* 0x0000d800ff077b82 */ /* 0x000e240000000800 */
[----:B0-----:R-:W-:-:S05]  /*0050*/  IMAD R7, R7, UR4, R0 ;  /* 0x0000000407077c24 */ /* 0x001fca000f8e0200 */
[----:B-1----:R-:W-:-:S13]  /*0060*/  ISETP.GE.AND P0, PT, R7, UR5, PT ;  /* 0x0000000507007c0c */ /* 0x002fda000bf06270 */
[----:B------:R-:W-:Y:S05]  /*0070*/  @P0 EXIT ;  /* 0x000000000000094d */ /* 0x000fea0003800000 */
[----:B------:R-:W0:Y:S01]  /*0080*/  LDC.64 R2, c[0x0][0x380] ;  /* 0x0000e000ff027b82 */ /* 0x000e220000000a00 */
[----:B------:R-:W1:Y:S01]  /*0090*/  LDCU.64 UR4, c[0x0][0x358] ;  /* 0x00006b00ff0477ac */ /* 0x000e620008000a00 */
[----:B------:R-:W2:Y:S06]  /*00a0*/  LDCU.64 UR6, c[0x0][0x390] ;  /* 0x00007200ff0677ac */ /* 0x000eac0008000a00 */
[----:B------:R-:W3:Y:S01]  /*00b0*/  LDC.64 R4, c[0x0][0x388] ;  /* 0x0000e200ff047b82 */ /* 0x000ee20000000a00 */
[----:B0-----:R-:W-:-:S06]  /*00c0*/  IMAD.WIDE R2, R7, 0x8, R2 ;  /* 0x0000000807027825 */ /* 0x001fcc00078e0202 */
[----:B-1----:R-:W2:Y:S01]  /*00d0*/  LDG.E.64 R2, desc[UR4][R2.64] ;  /* 0x0000000402027981 */ /* 0x002ea2000c1e1b00 */
[----:B---3--:R-:W-:-:S06]  /*00e0*/  IMAD.WIDE R4, R7, 0x4, R4 ;  /* 0x0000000407047825 */ /* 0x008fcc00078e0204 */
[----:B------:R-:W3:Y:S01]  /*00f0*/  LDG.E R5, desc[UR4][R4.64] ;  /* 0x0000000404057981 */ /* 0x000ee2000c1e1900 */
[----:B--2---:R-:W-:-:S04]  /*0100*/  LEA R6, P0, R2, UR6, 0x2 ;  /* 0x0000000602067c11 */ /* 0x004fc8000f8010ff */
[----:B------:R-:W-:-:S05]  /*0110*/  LEA.HI.X R7, R2, UR7, R3, 0x2, P0 ;  /* 0x0000000702077c11 */ /* 0x000fca00080f1403 */
[----:B---3--:R-:W-:Y:S01]  /*0120*/  REDG.E.ADD.F32.FTZ.RN.STRONG.GPU desc[UR4][R6.64], R5 ;  /* 0x00000005060079a6 */ /* 0x008fe2000c12f304 */
[----:B------:R-:W-:Y:S05]  /*0130*/  EXIT ;  /* 0x000000000000794d */ /* 0x000fea0003800000 */
.L_x_11:
        /* <DEDUP_REMOVED lines=12> */
.L_x_14:


//--------------------- .nv.shared.reserved.0     --------------------------
	.section	.nv.shared.reserved.0,"aw",@nobits
	.weak		__nv_reservedSMEM_offset_0_alias
	.size		__nv_reservedSMEM_offset_0_alias, 0, 64
	.other		__nv_reservedSMEM_offset_0_alias,@"STO_CUDA_RESERVED_SHARED STV_DEFAULT"
__nv_reservedSMEM_offset_0_alias:
	.zero		0
	.zero		64


//--------------------- .nv.constant0._ZN7synapse9scheduler20check_outlier_kernelEPK6__halfPbiif --------------------------
	.section	.nv.constant0._ZN7synapse9scheduler20check_outlier_kernelEPK6__halfPbiif,"a",@progbits
	.sectionflags	@""
	.align	4
.nv.constant0._ZN7synapse9scheduler20check_outlier_kernelEPK6__halfPbiif:
	.zero		924


//--------------------- .nv.constant0._ZN7synapse9scheduler19update_score_kernelEPKmPKfPfii --------------------------
	.section	.nv.constant0._ZN7synapse9scheduler19update_score_kernelEPKmPKfPfii,"a",@progbits
	.sectionflags	@""
	.align	4
.nv.constant0._ZN7synapse9scheduler19update_score_kernelEPKmPKfPfii:
	.zero		928


//--------------------- SYMBOLS --------------------------

	.type		.nv.reservedSmem.offset0,@object
	.size		.nv.reservedSmem.offset0,0x4
